//
// Generated by NVIDIA NVVM Compiler
//
// Compiler Build ID: CL-36424714
// Cuda compilation tools, release 13.0, V13.0.88
// Based on NVVM 20.0.0
//

.version 9.0
.target sm_100
.address_size 64

	// .globl	_Z10MultMatrixPfS_S_i

.visible .entry _Z10MultMatrixPfS_S_i(
	.param .u64 .ptr .align 1 _Z10MultMatrixPfS_S_i_param_0,
	.param .u64 .ptr .align 1 _Z10MultMatrixPfS_S_i_param_1,
	.param .u64 .ptr .align 1 _Z10MultMatrixPfS_S_i_param_2,
	.param .u32 _Z10MultMatrixPfS_S_i_param_3
)
{
	.reg .pred 	%p<10>;
	.reg .b32 	%r<74>;
	.reg .b32 	%f<65>;
	.reg .b64 	%rd<67>;

	ld.param.u64 	%rd14, [_Z10MultMatrixPfS_S_i_param_0];
	ld.param.u64 	%rd15, [_Z10MultMatrixPfS_S_i_param_1];
	ld.param.u32 	%r29, [_Z10MultMatrixPfS_S_i_param_3];
	cvta.to.global.u64 	%rd1, %rd15;
	cvta.to.global.u64 	%rd2, %rd14;
	mov.u32 	%r30, %ctaid.x;
	mov.u32 	%r31, %ntid.x;
	mov.u32 	%r32, %tid.x;
	mad.lo.s32 	%r1, %r30, %r31, %r32;
	mov.u32 	%r33, %ctaid.y;
	mov.u32 	%r34, %ntid.y;
	mov.u32 	%r35, %tid.y;
	mad.lo.s32 	%r2, %r33, %r34, %r35;
	setp.lt.s32 	%p1, %r29, 1;
	mov.f32 	%f64, 0f00000000;
	@%p1 bra 	$L__BB0_13;
	mul.lo.s32 	%r3, %r29, %r2;
	and.b32  	%r4, %r29, 7;
	setp.lt.u32 	%p2, %r29, 8;
	mov.b32 	%r68, 0;
	mov.u32 	%r73, %r68;
	@%p2 bra 	$L__BB0_4;
	and.b32  	%r68, %r29, 2147483640;
	neg.s32 	%r62, %r68;
	mul.wide.u32 	%rd16, %r29, 4;
	add.s64 	%rd3, %rd1, %rd16;
	mul.wide.u32 	%rd17, %r29, 8;
	add.s64 	%rd4, %rd1, %rd17;
	mul.wide.u32 	%rd18, %r29, 12;
	add.s64 	%rd5, %rd1, %rd18;
	mul.wide.u32 	%rd19, %r29, 16;
	add.s64 	%rd6, %rd1, %rd19;
	mul.wide.u32 	%rd20, %r29, 20;
	add.s64 	%rd7, %rd1, %rd20;
	mul.wide.u32 	%rd21, %r29, 24;
	add.s64 	%rd8, %rd1, %rd21;
	mul.wide.u32 	%rd22, %r29, 28;
	add.s64 	%rd9, %rd1, %rd22;
	mul.wide.u32 	%rd23, %r3, 4;
	add.s64 	%rd24, %rd23, %rd2;
	add.s64 	%rd66, %rd24, 16;
	mov.b32 	%r73, 0;
	mov.u32 	%r61, %r1;
$L__BB0_3:
	.pragma "nounroll";
	mul.wide.s32 	%rd25, %r61, 4;
	add.s64 	%rd26, %rd3, %rd25;
	add.s64 	%rd27, %rd4, %rd25;
	add.s64 	%rd28, %rd5, %rd25;
	add.s64 	%rd29, %rd6, %rd25;
	add.s64 	%rd30, %rd7, %rd25;
	add.s64 	%rd31, %rd8, %rd25;
	add.s64 	%rd32, %rd9, %rd25;
	add.s64 	%rd33, %rd1, %rd25;
	ld.global.f32 	%f4, [%rd66+-16];
	ld.global.f32 	%f5, [%rd33];
	cvt.rn.f32.s32 	%f6, %r73;
	fma.rn.f32 	%f7, %f4, %f5, %f6;
	cvt.rzi.s32.f32 	%r39, %f7;
	ld.global.f32 	%f8, [%rd66+-12];
	ld.global.f32 	%f9, [%rd26];
	cvt.rn.f32.s32 	%f10, %r39;
	fma.rn.f32 	%f11, %f8, %f9, %f10;
	cvt.rzi.s32.f32 	%r40, %f11;
	ld.global.f32 	%f12, [%rd66+-8];
	ld.global.f32 	%f13, [%rd27];
	cvt.rn.f32.s32 	%f14, %r40;
	fma.rn.f32 	%f15, %f12, %f13, %f14;
	cvt.rzi.s32.f32 	%r41, %f15;
	ld.global.f32 	%f16, [%rd66+-4];
	ld.global.f32 	%f17, [%rd28];
	cvt.rn.f32.s32 	%f18, %r41;
	fma.rn.f32 	%f19, %f16, %f17, %f18;
	cvt.rzi.s32.f32 	%r42, %f19;
	ld.global.f32 	%f20, [%rd66];
	ld.global.f32 	%f21, [%rd29];
	cvt.rn.f32.s32 	%f22, %r42;
	fma.rn.f32 	%f23, %f20, %f21, %f22;
	cvt.rzi.s32.f32 	%r43, %f23;
	ld.global.f32 	%f24, [%rd66+4];
	ld.global.f32 	%f25, [%rd30];
	cvt.rn.f32.s32 	%f26, %r43;
	fma.rn.f32 	%f27, %f24, %f25, %f26;
	cvt.rzi.s32.f32 	%r44, %f27;
	ld.global.f32 	%f28, [%rd66+8];
	ld.global.f32 	%f29, [%rd31];
	cvt.rn.f32.s32 	%f30, %r44;
	fma.rn.f32 	%f31, %f28, %f29, %f30;
	cvt.rzi.s32.f32 	%r45, %f31;
	ld.global.f32 	%f32, [%rd66+12];
	ld.global.f32 	%f33, [%rd32];
	cvt.rn.f32.s32 	%f34, %r45;
	fma.rn.f32 	%f35, %f32, %f33, %f34;
	cvt.rzi.s32.f32 	%r73, %f35;
	add.s32 	%r62, %r62, 8;
	shl.b32 	%r46, %r29, 3;
	add.s32 	%r61, %r61, %r46;
	add.s64 	%rd66, %rd66, 32;
	setp.ne.s32 	%p3, %r62, 0;
	@%p3 bra 	$L__BB0_3;
$L__BB0_4:
	setp.eq.s32 	%p4, %r4, 0;
	@%p4 bra 	$L__BB0_12;
	and.b32  	%r16, %r29, 3;
	setp.lt.u32 	%p5, %r4, 4;
	@%p5 bra 	$L__BB0_7;
	add.s32 	%r48, %r68, %r3;
	mul.wide.u32 	%rd34, %r48, 4;
	add.s64 	%rd35, %rd2, %rd34;
	ld.global.f32 	%f36, [%rd35];
	mad.lo.s32 	%r49, %r68, %r29, %r1;
	mul.wide.s32 	%rd36, %r49, 4;
	add.s64 	%rd37, %rd1, %rd36;
	ld.global.f32 	%f37, [%rd37];
	cvt.rn.f32.s32 	%f38, %r73;
	fma.rn.f32 	%f39, %f36, %f37, %f38;
	cvt.rzi.s32.f32 	%r50, %f39;
	cvt.u64.u32 	%rd38, %r3;
	cvt.u64.u32 	%rd39, %r68;
	add.s64 	%rd40, %rd39, %rd38;
	shl.b64 	%rd41, %rd40, 2;
	add.s64 	%rd42, %rd2, %rd41;
	ld.global.f32 	%f40, [%rd42+4];
	mul.wide.u32 	%rd43, %r29, 4;
	add.s64 	%rd44, %rd37, %rd43;
	ld.global.f32 	%f41, [%rd44];
	cvt.rn.f32.s32 	%f42, %r50;
	fma.rn.f32 	%f43, %f40, %f41, %f42;
	cvt.rzi.s32.f32 	%r51, %f43;
	ld.global.f32 	%f44, [%rd42+8];
	add.s64 	%rd45, %rd44, %rd43;
	ld.global.f32 	%f45, [%rd45];
	cvt.rn.f32.s32 	%f46, %r51;
	fma.rn.f32 	%f47, %f44, %f45, %f46;
	cvt.rzi.s32.f32 	%r52, %f47;
	ld.global.f32 	%f48, [%rd42+12];
	add.s64 	%rd46, %rd45, %rd43;
	ld.global.f32 	%f49, [%rd46];
	cvt.rn.f32.s32 	%f50, %r52;
	fma.rn.f32 	%f51, %f48, %f49, %f50;
	cvt.rzi.s32.f32 	%r73, %f51;
	add.s32 	%r68, %r68, 4;
$L__BB0_7:
	setp.eq.s32 	%p6, %r16, 0;
	@%p6 bra 	$L__BB0_12;
	setp.eq.s32 	%p7, %r16, 1;
	@%p7 bra 	$L__BB0_10;
	add.s32 	%r54, %r68, %r3;
	mul.wide.u32 	%rd47, %r54, 4;
	add.s64 	%rd48, %rd2, %rd47;
	ld.global.f32 	%f52, [%rd48];
	mad.lo.s32 	%r55, %r68, %r29, %r1;
	mul.wide.s32 	%rd49, %r55, 4;
	add.s64 	%rd50, %rd1, %rd49;
	ld.global.f32 	%f53, [%rd50];
	cvt.rn.f32.s32 	%f54, %r73;
	fma.rn.f32 	%f55, %f52, %f53, %f54;
	cvt.rzi.s32.f32 	%r56, %f55;
	cvt.u64.u32 	%rd51, %r3;
	cvt.u64.u32 	%rd52, %r68;
	add.s64 	%rd53, %rd52, %rd51;
	shl.b64 	%rd54, %rd53, 2;
	add.s64 	%rd55, %rd2, %rd54;
	ld.global.f32 	%f56, [%rd55+4];
	mul.wide.u32 	%rd56, %r29, 4;
	add.s64 	%rd57, %rd50, %rd56;
	ld.global.f32 	%f57, [%rd57];
	cvt.rn.f32.s32 	%f58, %r56;
	fma.rn.f32 	%f59, %f56, %f57, %f58;
	cvt.rzi.s32.f32 	%r73, %f59;
	add.s32 	%r68, %r68, 2;
$L__BB0_10:
	and.b32  	%r57, %r29, 1;
	setp.eq.b32 	%p8, %r57, 1;
	not.pred 	%p9, %p8;
	@%p9 bra 	$L__BB0_12;
	add.s32 	%r58, %r68, %r3;
	mul.wide.u32 	%rd58, %r58, 4;
	add.s64 	%rd59, %rd2, %rd58;
	ld.global.f32 	%f60, [%rd59];
	mad.lo.s32 	%r59, %r68, %r29, %r1;
	mul.wide.s32 	%rd60, %r59, 4;
	add.s64 	%rd61, %rd1, %rd60;
	ld.global.f32 	%f61, [%rd61];
	cvt.rn.f32.s32 	%f62, %r73;
	fma.rn.f32 	%f63, %f60, %f61, %f62;
	cvt.rzi.s32.f32 	%r73, %f63;
$L__BB0_12:
	cvt.rn.f32.s32 	%f64, %r73;
$L__BB0_13:
	ld.param.u64 	%rd65, [_Z10MultMatrixPfS_S_i_param_2];
	cvta.to.global.u64 	%rd62, %rd65;
	mad.lo.s32 	%r60, %r29, %r2, %r1;
	mul.wide.s32 	%rd63, %r60, 4;
	add.s64 	%rd64, %rd62, %rd63;
	st.global.f32 	[%rd64], %f64;
	ret;

}


// ===== COMPILED SASS (sm_100) =====

	.target	sm_100

	.elftype	@"ET_EXEC"


//--------------------- .note.nv.tkinfo           --------------------------
	.section	.note.nv.tkinfo,"",@"SHT_NOTE"
	.sectionflags	@"SHF_NOTE_NV_TKINFO"
	.tkinfo
        /*0018*/ 	.word	0x00000002
        /*0030*/ 	.string	""
        /*0030*/ 	.string	"ptxas"
        /*0030*/ 	.string	"Cuda compilation tools, release 13.0, V13.0.88"
        /*0030*/ 	.string	"Build cuda_13.0.r13.0/compiler.36424714_0"
        /*0030*/ 	.string	"-arch sm_100 -m 64 "



//--------------------- .note.nv.cuinfo           --------------------------
	.section	.note.nv.cuinfo,"",@"SHT_NOTE"
	.sectionflags	@"SHF_NOTE_NV_CUINFO"
        /*0018*/ 	.short	0x0002
        /*001a*/ 	.short	0x0064
        /*001c*/ 	.short	0x0082
	.zero		2


//--------------------- .nv.info                  --------------------------
	.section	.nv.info,"",@"SHT_CUDA_INFO"
	.align	4


	//----- nvinfo : EIATTR_REGCOUNT
	.align		4
        /*0000*/ 	.byte	0x04, 0x2f
        /*0002*/ 	.short	(.L_1 - .L_0)
	.align		4
.L_0:
        /*0004*/ 	.word	index@(_Z10MultMatrixPfS_S_i)
        /*0008*/ 	.word	0x0000001c


	//----- nvinfo : EIATTR_FRAME_SIZE
	.align		4
.L_1:
        /*000c*/ 	.byte	0x04, 0x11
        /*000e*/ 	.short	(.L_3 - .L_2)
	.align		4
.L_2:
        /*0010*/ 	.word	index@(_Z10MultMatrixPfS_S_i)
        /*0014*/ 	.word	0x00000000


	//----- nvinfo : EIATTR_MIN_STACK_SIZE
	.align		4
.L_3:
        /*0018*/ 	.byte	0x04, 0x12
        /*001a*/ 	.short	(.L_5 - .L_4)
	.align		4
.L_4:
        /*001c*/ 	.word	index@(_Z10MultMatrixPfS_S_i)
        /*0020*/ 	.word	0x00000000
.L_5:


//--------------------- .nv.compat                --------------------------
	.section	.nv.compat,"",@"SHT_CUDA_COMPAT_INFO"
	.align	4
        /*0000*/ 	.byte	0x02, 0x09, 0x00, 0x00, 0x02, 0x02, 0x01, 0x00, 0x02, 0x05, 0x05, 0x00, 0x03, 0x07, 0x01, 0x01
        /*0010*/ 	.byte	0x02, 0x03, 0x00, 0x00, 0x02, 0x06, 0x01, 0x00, 0x04, 0x0b, 0x08, 0x00, 0x09, 0x00, 0x00, 0x00
        /*0020*/ 	.byte	0x00, 0x00, 0x00, 0x00


//--------------------- .nv.info._Z10MultMatrixPfS_S_i --------------------------
	.section	.nv.info._Z10MultMatrixPfS_S_i,"",@"SHT_CUDA_INFO"
	.sectionflags	@""
	.align	4


	//----- nvinfo : EIATTR_CUDA_API_VERSION
	.align		4
        /*0000*/ 	.byte	0x04, 0x37
        /*0002*/ 	.short	(.L_7 - .L_6)
.L_6:
        /*0004*/ 	.word	0x00000082


	//----- nvinfo : EIATTR_KPARAM_INFO
	.align		4
.L_7:
        /*0008*/ 	.byte	0x04, 0x17
        /*000a*/ 	.short	(.L_9 - .L_8)
.L_8:
        /*000c*/ 	.word	0x00000000
        /*0010*/ 	.short	0x0003
        /*0012*/ 	.short	0x0018
        /*0014*/ 	.byte	0x00, 0xf0, 0x11, 0x00


	//----- nvinfo : EIATTR_KPARAM_INFO
	.align		4
.L_9:
        /*0018*/ 	.byte	0x04, 0x17
        /*001a*/ 	.short	(.L_11 - .L_10)
.L_10:
        /*001c*/ 	.word	0x00000000
        /*0020*/ 	.short	0x0002
        /*0022*/ 	.short	0x0010
        /*0024*/ 	.byte	0x00, 0xf5, 0x21, 0x00


	//----- nvinfo : EIATTR_KPARAM_INFO
	.align		4
.L_11:
        /*0028*/ 	.byte	0x04, 0x17
        /*002a*/ 	.short	(.L_13 - .L_12)
.L_12:
        /*002c*/ 	.word	0x00000000
        /*0030*/ 	.short	0x0001
        /*0032*/ 	.short	0x0008
        /*0034*/ 	.byte	0x00, 0xf5, 0x21, 0x00


	//----- nvinfo : EIATTR_KPARAM_INFO
	.align		4
.L_13:
        /*0038*/ 	.byte	0x04, 0x17
        /*003a*/ 	.short	(.L_15 - .L_14)
.L_14:
        /*003c*/ 	.word	0x00000000
        /*0040*/ 	.short	0x0000
        /*0042*/ 	.short	0x0000
        /*0044*/ 	.byte	0x00, 0xf5, 0x21, 0x00


	//----- nvinfo : EIATTR_SPARSE_MMA_MASK
	.align		4
.L_15:
        /*0048*/ 	.byte	0x03, 0x50
        /*004a*/ 	.short	0x0000


	//----- nvinfo : EIATTR_MAXREG_COUNT
	.align		4
        /*004c*/ 	.byte	0x03, 0x1b
        /*004e*/ 	.short	0x00ff


	//----- nvinfo : EIATTR_MERCURY_ISA_VERSION
	.align		4
        /*0050*/ 	.byte	0x03, 0x5f
        /*0052*/ 	.short	0x0101


	//----- nvinfo : EIATTR_VRC_CTA_INIT_COUNT
	.align		4
        /*0054*/ 	.byte	0x02, 0x4a
	.zero		1
	.zero		1


	//----- nvinfo : EIATTR_EXIT_INSTR_OFFSETS
	.align		4
        /*0058*/ 	.byte	0x04, 0x1c
        /*005a*/ 	.short	(.L_17 - .L_16)


	//   ....[0]....
.L_16:
        /*005c*/ 	.word	0x00000c50


	//----- nvinfo : EIATTR_CBANK_PARAM_SIZE
	.align		4
.L_17:
        /*0060*/ 	.byte	0x03, 0x19
        /*0062*/ 	.short	0x001c


	//----- nvinfo : EIATTR_PARAM_CBANK
	.align		4
        /*0064*/ 	.byte	0x04, 0x0a
        /*0066*/ 	.short	(.L_19 - .L_18)
	.align		4
.L_18:
        /*0068*/ 	.word	index@(.nv.constant0._Z10MultMatrixPfS_S_i)
        /*006c*/ 	.short	0x0380
        /*006e*/ 	.short	0x001c


	//----- nvinfo : EIATTR_SW_WAR
	.align		4
.L_19:
        /*0070*/ 	.byte	0x04, 0x36
        /*0072*/ 	.short	(.L_21 - .L_20)
.L_20:
        /*0074*/ 	.word	0x00000008
.L_21:


//--------------------- .nv.callgraph             --------------------------
	.section	.nv.callgraph,"",@"SHT_CUDA_CALLGRAPH"
	.align	4
	.sectionentsize	8
	.align		4
        /*0000*/ 	.word	0x00000000
	.align		4
        /*0004*/ 	.word	0xffffffff
	.align		4
        /*0008*/ 	.word	0x00000000
	.align		4
        /*000c*/ 	.word	0xfffffffe
	.align		4
        /*0010*/ 	.word	0x00000000
	.align		4
        /*0014*/ 	.word	0xfffffffd
	.align		4
        /*0018*/ 	.word	0x00000000
	.align		4
        /*001c*/ 	.word	0xfffffffc


//--------------------- .text._Z10MultMatrixPfS_S_i --------------------------
	.section	.text._Z10MultMatrixPfS_S_i,"ax",@progbits
	.align	128
        .global         _Z10MultMatrixPfS_S_i
        .type           _Z10MultMatrixPfS_S_i,@function
        .size           _Z10MultMatrixPfS_S_i,(.L_x_7 - _Z10MultMatrixPfS_S_i)
        .other          _Z10MultMatrixPfS_S_i,@"STO_CUDA_ENTRY STV_DEFAULT"
_Z10MultMatrixPfS_S_i:
.text._Z10MultMatrixPfS_S_i:
[----:B------:R-:W-:Y:S01]  /*0000*/  LDC R1, c[0x0][0x37c] ;  /* 0x0000df00ff017b82 */ /* 0x000fe20000000800 */
[----:B------:R-:W0:Y:S01]  /*0010*/  S2R R3, SR_TID.X ;  /* 0x0000000000037919 */ /* 0x000e220000002100 */
[----:B------:R-:W1:Y:S06]  /*0020*/  LDCU UR10, c[0x0][0x398] ;  /* 0x00007300ff0a77ac */ /* 0x000e6c0008000800 */
[----:B------:R-:W0:Y:S01]  /*0030*/  LDC R0, c[0x0][0x360] ;  /* 0x0000d800ff007b82 */ /* 0x000e220000000800 */
[----:B------:R-:W-:Y:S01]  /*0040*/  HFMA2 R5, -RZ, RZ, 0, 0 ;  /* 0x00000000ff057431 */ /* 0x000fe200000001ff */
[----:B------:R-:W2:Y:S01]  /*0050*/  S2R R2, SR_TID.Y ;  /* 0x0000000000027919 */ /* 0x000ea20000002200 */
[----:B------:R-:W3:Y:S05]  /*0060*/  LDCU.64 UR8, c[0x0][0x358] ;  /* 0x00006b00ff0877ac */ /* 0x000eea0008000a00 */
[----:B------:R-:W0:Y:S08]  /*0070*/  S2UR UR4, SR_CTAID.X ;  /* 0x00000000000479c3 */ /* 0x000e300000002500 */
[----:B------:R-:W2:Y:S01]  /*0080*/  S2UR UR5, SR_CTAID.Y ;  /* 0x00000000000579c3 */ /* 0x000ea20000002600 */
[----:B-1----:R-:W-:-:S07]  /*0090*/  UISETP.GE.AND UP0, UPT, UR10, 0x1, UPT ;  /* 0x000000010a00788c */ /* 0x002fce000bf06270 */
[----:B------:R-:W2:Y:S01]  /*00a0*/  LDC R11, c[0x0][0x364] ;  /* 0x0000d900ff0b7b82 */ /* 0x000ea20000000800 */
[----:B0-----:R-:W-:Y:S02]  /*00b0*/  IMAD R0, R0, UR4, R3 ;  /* 0x0000000400007c24 */ /* 0x001fe4000f8e0203 */
[----:B--2---:R-:W-:Y:S01]  /*00c0*/  IMAD R11, R11, UR5, R2 ;  /* 0x000000050b0b7c24 */ /* 0x004fe2000f8e0202 */
[----:B---3--:R-:W-:Y:S06]  /*00d0*/  BRA.U !UP0, `(.L_x_0) ;  /* 0x0000000908cc7547 */ /* 0x008fec000b800000 */
[----:B------:R-:W-:Y:S02]  /*00e0*/  UISETP.GE.U32.AND UP1, UPT, UR10, 0x8, UPT ;  /* 0x000000080a00788c */ /* 0x000fe4000bf26070 */
[----:B------:R-:W-:Y:S01]  /*00f0*/  IMAD R5, R11, UR10, RZ ;  /* 0x0000000a0b057c24 */ /* 0x000fe2000f8e02ff */
[----:B------:R-:W-:Y:S01]  /*0100*/  ULOP3.LUT UR11, UR10, 0x7, URZ, 0xc0, !UPT ;  /* 0x000000070a0b7892 */ /* 0x000fe2000f8ec0ff */
[----:B------:R-:W-:Y:S01]  /*0110*/  MOV R10, RZ ;  /* 0x000000ff000a7202 */ /* 0x000fe20000000f00 */
[----:B------:R-:W-:Y:S02]  /*0120*/  UMOV UR4, URZ ;  /* 0x000000ff00047c82 */ /* 0x000fe40008000000 */
[----:B------:R-:W-:Y:S02]  /*0130*/  UISETP.NE.AND UP0, UPT, UR11, URZ, UPT ;  /* 0x000000ff0b00728c */ /* 0x000fe4000bf05270 */
[----:B------:R-:W-:Y:S09]  /*0140*/  BRA.U !UP1, `(.L_x_1) ;  /* 0x00000005094c7547 */ /* 0x000ff2000b800000 */
[----:B------:R-:W0:Y:S01]  /*0150*/  LDCU.128 UR12, c[0x0][0x380] ;  /* 0x00007000ff0c77ac */ /* 0x000e220008000c00 */
[----:B------:R-:W-:Y:S02]  /*0160*/  MOV R10, RZ ;  /* 0x000000ff000a7202 */ /* 0x000fe40000000f00 */
[----:B------:R-:W-:Y:S01]  /*0170*/  MOV R12, R0 ;  /* 0x00000000000c7202 */ /* 0x000fe20000000f00 */
[----:B------:R-:W-:-:S04]  /*0180*/  ULOP3.LUT UR4, UR10, 0x7ffffff8, URZ, 0xc0, !UPT ;  /* 0x7ffffff80a047892 */ /* 0x000fc8000f8ec0ff */
[----:B------:R-:W-:Y:S01]  /*0190*/  UIADD3 UR5, UPT, UPT, -UR4, URZ, URZ ;  /* 0x000000ff04057290 */ /* 0x000fe2000fffe1ff */
[----:B0-----:R-:W-:Y:S01]  /*01a0*/  MOV R2, UR12 ;  /* 0x0000000c00027c02 */ /* 0x001fe20008000f00 */
[----:B------:R-:W-:Y:S01]  /*01b0*/  IMAD.U32 R3, RZ, RZ, UR13 ;  /* 0x0000000dff037e24 */ /* 0x000fe2000f8e00ff */
[----:B------:R-:W-:-:S03]  /*01c0*/  UIMAD.WIDE.U32 UR6, UR10, 0x1c, UR14 ;  /* 0x0000001c0a0678a5 */ /* 0x000fc6000f8e000e */
[----:B------:R-:W-:-:S03]  /*01d0*/  IMAD.WIDE.U32 R2, R5, 0x4, R2 ;  /* 0x0000000405027825 */ /* 0x000fc600078e0002 */
[----:B------:R-:W-:-:S04]  /*01e0*/  IADD3 R2, P0, PT, R2, 0x10, RZ ;  /* 0x0000001002027810 */ /* 0x000fc80007f1e0ff */
[----:B------:R-:W-:-:S09]  /*01f0*/  IADD3.X R3, PT, PT, RZ, R3, RZ, P0, !PT ;  /* 0x00000003ff037210 */ /* 0x000fd200007fe4ff */
.L_x_2:
[----:B------:R-:W-:Y:S01]  /*0200*/  IMAD.MOV.U32 R9, RZ, RZ, 0x4 ;  /* 0x00000004ff097424 */ /* 0x000fe200078e00ff */
[----:B------:R-:W2:Y:S03]  /*0210*/  LDG.E R14, desc[UR8][R2.64+-0x10] ;  /* 0xfffff008020e7981 */ /* 0x000ea6000c1e1900 */
[----:B------:R-:W-:Y:S01]  /*0220*/  IMAD.WIDE R8, R12, R9, UR14 ;  /* 0x0000000e0c087e25 */ /* 0x000fe2000f8e0209 */
[----:B------:R-:W-:Y:S01]  /*0230*/  UIMAD.WIDE.U32 UR12, UR10, 0x4, UR14 ;  /* 0x000000040a0c78a5 */ /* 0x000fe2000f8e000e */
[----:B------:R-:W3:Y:S04]  /*0240*/  LDG.E R16, desc[UR8][R2.64+-0xc] ;  /* 0xfffff40802107981 */ /* 0x000ee8000c1e1900 */
[----:B0-----:R0:W2:Y:S01]  /*0250*/  LDG.E R13, desc[UR8][R8.64] ;  /* 0x00000008080d7981 */ /* 0x0010a2000c1e1900 */
[----:B------:R-:W-:-:S02]  /*0260*/  MOV R4, UR12 ;  /* 0x0000000c00047c02 */ /* 0x000fc40008000f00 */
[----:B------:R-:W-:Y:S01]  /*0270*/  MOV R5, UR13 ;  /* 0x0000000d00057c02 */ /* 0x000fe20008000f00 */
[----:B------:R-:W4:Y:S02]  /*0280*/  LDG.E R18, desc[UR8][R2.64+-0x8] ;  /* 0xfffff80802127981 */ /* 0x000f24000c1e1900 */
[----:B------:R-:W-:Y:S02]  /*0290*/  IMAD.WIDE R4, R12, 0x4, R4 ;  /* 0x000000040c047825 */ /* 0x000fe400078e0204 */
[----:B------:R-:W5:Y:S04]  /*02a0*/  LDG.E R20, desc[UR8][R2.64+-0x4] ;  /* 0xfffffc0802147981 */ /* 0x000f68000c1e1900 */
[----:B------:R1:W3:Y:S01]  /*02b0*/  LDG.E R15, desc[UR8][R4.64] ;  /* 0x00000008040f7981 */ /* 0x0002e2000c1e1900 */
[----:B------:R-:W-:Y:S01]  /*02c0*/  UIMAD.WIDE.U32 UR12, UR10, 0x8, UR14 ;  /* 0x000000080a0c78a5 */ /* 0x000fe2000f8e000e */
[----:B------:R-:W-:-:S02]  /*02d0*/  HFMA2 R25, -RZ, RZ, 0, 2.384185791015625e-07 ;  /* 0x00000004ff197431 */ /* 0x000fc400000001ff */
[----:B------:R-:W5:Y:S03]  /*02e0*/  LDG.E R21, desc[UR8][R2.64] ;  /* 0x0000000802157981 */ /* 0x000f66000c1e1900 */
[----:B------:R-:W-:Y:S01]  /*02f0*/  MOV R6, UR12 ;  /* 0x0000000c00067c02 */ /* 0x000fe20008000f00 */
[----:B------:R-:W-:Y:S01]  /*0300*/  IMAD.U32 R7, RZ, RZ, UR13 ;  /* 0x0000000dff077e24 */ /* 0x000fe2000f8e00ff */
[----:B------:R-:W5:Y:S03]  /*0310*/  LDG.E R23, desc[UR8][R2.64+0x4] ;  /* 0x0000040802177981 */ /* 0x000f66000c1e1900 */
[----:B------:R-:W-:-:S05]  /*0320*/  IMAD.WIDE R6, R12, 0x4, R6 ;  /* 0x000000040c067825 */ /* 0x000fca00078e0206 */
[----:B------:R1:W4:Y:S01]  /*0330*/  LDG.E R17, desc[UR8][R6.64] ;  /* 0x0000000806117981 */ /* 0x000322000c1e1900 */
[----:B------:R-:W-:-:S06]  /*0340*/  UIMAD.WIDE.U32 UR12, UR10, 0xc, UR14 ;  /* 0x0000000c0a0c78a5 */ /* 0x000fcc000f8e000e */
[----:B0-----:R-:W-:Y:S02]  /*0350*/  MOV R8, UR12 ;  /* 0x0000000c00087c02 */ /* 0x001fe40008000f00 */
[----:B------:R-:W-:-:S03]  /*0360*/  MOV R9, UR13 ;  /* 0x0000000d00097c02 */ /* 0x000fc60008000f00 */
[----:B------:R-:W-:-:S05]  /*0370*/  IMAD.WIDE R8, R12, 0x4, R8 ;  /* 0x000000040c087825 */ /* 0x000fca00078e0208 */
[----:B------:R0:W5:Y:S01]  /*0380*/  LDG.E R19, desc[UR8][R8.64] ;  /* 0x0000000808137981 */ /* 0x000162000c1e1900 */
[----:B------:R-:W-:-:S06]  /*0390*/  UIMAD.WIDE.U32 UR12, UR10, 0x10, UR14 ;  /* 0x000000100a0c78a5 */ /* 0x000fcc000f8e000e */
[----:B------:R-:W-:-:S05]  /*03a0*/  IMAD.WIDE R24, R12, R25, UR12 ;  /* 0x0000000c0c187e25 */ /* 0x000fca000f8e0219 */
[----:B------:R-:W5:Y:S01]  /*03b0*/  LDG.E R22, desc[UR8][R24.64] ;  /* 0x0000000818167981 */ /* 0x000f62000c1e1900 */
[----:B------:R-:W-:Y:S01]  /*03c0*/  UIMAD.WIDE.U32 UR12, UR10, 0x14, UR14 ;  /* 0x000000140a0c78a5 */ /* 0x000fe2000f8e000e */
[----:B-1----:R-:W-:-:S05]  /*03d0*/  IMAD.MOV.U32 R5, RZ, RZ, 0x4 ;  /* 0x00000004ff057424 */ /* 0x002fca00078e00ff */
[C---:B------:R-:W-:Y:S01]  /*03e0*/  IMAD.WIDE R4, R12.reuse, R5, UR12 ;  /* 0x0000000c0c047e25 */ /* 0x040fe2000f8e0205 */
[----:B------:R-:W-:Y:S01]  /*03f0*/  MOV R7, 0x4 ;  /* 0x0000000400077802 */ /* 0x000fe20000000f00 */
[----:B------:R-:W5:Y:S04]  /*0400*/  LDG.E R24, desc[UR8][R2.64+0x8] ;  /* 0x0000080802187981 */ /* 0x000f68000c1e1900 */
[----:B------:R1:W5:Y:S01]  /*0410*/  LDG.E R4, desc[UR8][R4.64] ;  /* 0x0000000804047981 */ /* 0x000362000c1e1900 */
[----:B------:R-:W-:Y:S01]  /*0420*/  UIMAD.WIDE.U32 UR12, UR10, 0x18, UR14 ;  /* 0x000000180a0c78a5 */ /* 0x000fe2000f8e000e */
[----:B0-----:R-:W-:Y:S02]  /*0430*/  HFMA2 R9, -RZ, RZ, 0, 2.384185791015625e-07 ;  /* 0x00000004ff097431 */ /* 0x001fe400000001ff */
[----:B------:R0:W5:Y:S03]  /*0440*/  LDG.E R25, desc[UR8][R2.64+0xc] ;  /* 0x00000c0802197981 */ /* 0x000166000c1e1900 */
[----:B------:R-:W-:-:S06]  /*0450*/  IMAD.WIDE R6, R12, R7, UR12 ;  /* 0x0000000c0c067e25 */ /* 0x000fcc000f8e0207 */
[----:B------:R-:W5:Y:S01]  /*0460*/  LDG.E R7, desc[UR8][R6.64] ;  /* 0x0000000806077981 */ /* 0x000f62000c1e1900 */
[----:B------:R-:W-:-:S06]  /*0470*/  IMAD.WIDE R8, R12, R9, UR6 ;  /* 0x000000060c087e25 */ /* 0x000fcc000f8e0209 */
[----:B------:R4:W5:Y:S01]  /*0480*/  LDG.E R8, desc[UR8][R8.64] ;  /* 0x0000000808087981 */ /* 0x000962000c1e1900 */
[----:B-1----:R-:W-:Y:S01]  /*0490*/  I2FP.F32.S32 R5, R10 ;  /* 0x0000000a00057245 */ /* 0x002fe20000201400 */
[----:B------:R-:W-:-:S04]  /*04a0*/  UIADD3 UR5, UPT, UPT, UR5, 0x8, URZ ;  /* 0x0000000805057890 */ /* 0x000fc8000fffe0ff */
[----:B------:R-:W-:Y:S01]  /*04b0*/  UISETP.NE.AND UP1, UPT, UR5, URZ, UPT ;  /* 0x000000ff0500728c */ /* 0x000fe2000bf25270 */
[----:B0-----:R-:W-:Y:S01]  /*04c0*/  IADD3 R2, P0, PT, R2, 0x20, RZ ;  /* 0x0000002002027810 */ /* 0x001fe20007f1e0ff */
[----:B--2---:R-:W-:-:S06]  /*04d0*/  FFMA R5, R14, R13, R5 ;  /* 0x0000000d0e057223 */ /* 0x004fcc0000000005 */
[----:B------:R-:W0:Y:S02]  /*04e0*/  F2I.TRUNC.NTZ R5, R5 ;  /* 0x0000000500057305 */ /* 0x000e24000020f100 */
[----:B0-----:R-:W-:-:S05]  /*04f0*/  I2FP.F32.S32 R13, R5 ;  /* 0x00000005000d7245 */ /* 0x001fca0000201400 */
[----:B---3--:R-:W-:-:S06]  /*0500*/  FFMA R13, R16, R15, R13 ;  /* 0x0000000f100d7223 */ /* 0x008fcc000000000d */
[----:B------:R-:W0:Y:S02]  /*0510*/  F2I.TRUNC.NTZ R13, R13 ;  /* 0x0000000d000d7305 */ /* 0x000e24000020f100 */
[----:B0-----:R-:W-:-:S05]  /*0520*/  I2FP.F32.S32 R15, R13 ;  /* 0x0000000d000f7245 */ /* 0x001fca0000201400 */
[----:B----4-:R-:W-:-:S06]  /*0530*/  FFMA R15, R18, R17, R15 ;  /* 0x00000011120f7223 */ /* 0x010fcc000000000f */
[----:B------:R-:W0:Y:S02]  /*0540*/  F2I.TRUNC.NTZ R15, R15 ;  /* 0x0000000f000f7305 */ /* 0x000e24000020f100 */
[----:B0-----:R-:W-:-:S05]  /*0550*/  I2FP.F32.S32 R9, R15 ;  /* 0x0000000f00097245 */ /* 0x001fca0000201400 */
[----:B-----5:R-:W-:-:S06]  /*0560*/  FFMA R9, R20, R19, R9 ;  /* 0x0000001314097223 */ /* 0x020fcc0000000009 */
[----:B------:R-:W0:Y:S02]  /*0570*/  F2I.TRUNC.NTZ R9, R9 ;  /* 0x0000000900097305 */ /* 0x000e24000020f100 */
[----:B0-----:R-:W-:-:S05]  /*0580*/  I2FP.F32.S32 R6, R9 ;  /* 0x0000000900067245 */ /* 0x001fca0000201400 */
[----:B------:R-:W-:-:S06]  /*0590*/  FFMA R6, R21, R22, R6 ;  /* 0x0000001615067223 */ /* 0x000fcc0000000006 */
        /* <DEDUP_REMOVED lines=9> */
[----:B------:R-:W0:Y:S01]  /*0630*/  F2I.TRUNC.NTZ R10, R10 ;  /* 0x0000000a000a7305 */ /* 0x000e22000020f100 */
[----:B------:R-:W-:Y:S01]  /*0640*/  MOV R7, UR10 ;  /* 0x0000000a00077c02 */ /* 0x000fe20008000f00 */
[----:B------:R-:W-:-:S03]  /*0650*/  IMAD.X R3, RZ, RZ, R3, P0 ;  /* 0x000000ffff037224 */ /* 0x000fc600000e0603 */
[----:B------:R-:W-:Y:S01]  /*0660*/  LEA R12, R7, R12, 0x3 ;  /* 0x0000000c070c7211 */ /* 0x000fe200078e18ff */
[----:B------:R-:W-:Y:S06]  /*0670*/  BRA.U UP1, `(.L_x_2) ;  /* 0xfffffff901e07547 */ /* 0x000fec000b83ffff */
.L_x_1:
[----:B------:R-:W-:Y:S05]  /*0680*/  BRA.U !UP0, `(.L_x_3) ;  /* 0x00000005085c7547 */ /* 0x000fea000b800000 */
[----:B------:R-:W-:Y:S01]  /*0690*/  UISETP.GE.U32.AND UP0, UPT, UR11, 0x4, UPT ;  /* 0x000000040b00788c */ /* 0x000fe2000bf06070 */
[----:B------:R-:W-:Y:S01]  /*06a0*/  IMAD R2, R11, UR10, RZ ;  /* 0x0000000a0b027c24 */ /* 0x000fe2000f8e02ff */
[----:B------:R-:W-:-:S04]  /*06b0*/  ULOP3.LUT UR5, UR10, 0x3, URZ, 0xc0, !UPT ;  /* 0x000000030a057892 */ /* 0x000fc8000f8ec0ff */
[----:B------:R-:W-:-:S03]  /*06c0*/  UISETP.NE.AND UP1, UPT, UR5, URZ, UPT ;  /* 0x000000ff0500728c */ /* 0x000fc6000bf25270 */
[----:B------:R-:W-:Y:S08]  /*06d0*/  BRA.U !UP0, `(.L_x_4) ;  /* 0x00000001089c7547 */ /* 0x000ff0000b800000 */
[----:B------:R-:W1:Y:S01]  /*06e0*/  LDC.64 R6, c[0x0][0x380] ;  /* 0x0000e000ff067b82 */ /* 0x000e620000000a00 */
[----:B------:R-:W-:Y:S01]  /*06f0*/  MOV R5, UR4 ;  /* 0x0000000400057c02 */ /* 0x000fe20008000f00 */
[----:B------:R-:W2:Y:S01]  /*0700*/  LDCU.64 UR6, c[0x0][0x380] ;  /* 0x00007000ff0677ac */ /* 0x000ea20008000a00 */
[----:B------:R-:W-:-:S03]  /*0710*/  IADD3 R3, PT, PT, R2, UR4, RZ ;  /* 0x0000000402037c10 */ /* 0x000fc6000fffe0ff */
[----:B------:R-:W-:Y:S02]  /*0720*/  IMAD R5, R5, UR10, R0 ;  /* 0x0000000a05057c24 */ /* 0x000fe4000f8e0200 */
[----:B------:R-:W3:Y:S01]  /*0730*/  LDC.64 R8, c[0x0][0x388] ;  /* 0x0000e200ff087b82 */ /* 0x000ee20000000a00 */
[----:B-1----:R-:W-:-:S05]  /*0740*/  IMAD.WIDE.U32 R6, R3, 0x4, R6 ;  /* 0x0000000403067825 */ /* 0x002fca00078e0006 */
[----:B------:R1:W4:Y:S01]  /*0750*/  LDG.E R3, desc[UR8][R6.64] ;  /* 0x0000000806037981 */ /* 0x000322000c1e1900 */
[----:B---3--:R-:W-:-:S05]  /*0760*/  IMAD.WIDE R8, R5, 0x4, R8 ;  /* 0x0000000405087825 */ /* 0x008fca00078e0208 */
[----:B------:R3:W4:Y:S01]  /*0770*/  LDG.E R14, desc[UR8][R8.64] ;  /* 0x00000008080e7981 */ /* 0x000722000c1e1900 */
[----:B------:R-:W-:Y:S02]  /*0780*/  IADD3 R5, P0, PT, R2, UR4, RZ ;  /* 0x0000000402057c10 */ /* 0x000fe4000ff1e0ff */
[----:B------:R-:W-:-:S03]  /*0790*/  MOV R13, UR10 ;  /* 0x0000000a000d7c02 */ /* 0x000fc60008000f00 */
[----:B------:R-:W-:Y:S01]  /*07a0*/  IMAD.X R12, RZ, RZ, RZ, P0 ;  /* 0x000000ffff0c7224 */ /* 0x000fe200000e06ff */
[----:B--2---:R-:W-:-:S04]  /*07b0*/  LEA R4, P0, R5, UR6, 0x2 ;  /* 0x0000000605047c11 */ /* 0x004fc8000f8010ff */
[----:B------:R-:W-:Y:S01]  /*07c0*/  LEA.HI.X R5, R5, UR7, R12, 0x2, P0 ;  /* 0x0000000705057c11 */ /* 0x000fe200080f140c */
[----:B------:R-:W-:-:S04]  /*07d0*/  IMAD.WIDE.U32 R12, R13, 0x4, R8 ;  /* 0x000000040d0c7825 */ /* 0x000fc800078e0008 */
[----:B------:R-:W2:Y:S04]  /*07e0*/  LDG.E R15, desc[UR8][R4.64+0x4] ;  /* 0x00000408040f7981 */ /* 0x000ea8000c1e1900 */
[----:B------:R-:W2:Y:S01]  /*07f0*/  LDG.E R16, desc[UR8][R12.64] ;  /* 0x000000080c107981 */ /* 0x000ea2000c1e1900 */
[----:B------:R-:W-:-:S03]  /*0800*/  MOV R17, UR10 ;  /* 0x0000000a00117c02 */ /* 0x000fc60008000f00 */
[----:B------:R-:W5:Y:S02]  /*0810*/  LDG.E R19, desc[UR8][R4.64+0xc] ;  /* 0x00000c0804137981 */ /* 0x000f64000c1e1900 */
[----:B-1----:R-:W-:Y:S02]  /*0820*/  IMAD.WIDE.U32 R6, R17, 0x4, R12 ;  /* 0x0000000411067825 */ /* 0x002fe400078e000c */
[----:B------:R-:W5:Y:S04]  /*0830*/  LDG.E R17, desc[UR8][R4.64+0x8] ;  /* 0x0000080804117981 */ /* 0x000f68000c1e1900 */
[----:B------:R1:W5:Y:S01]  /*0840*/  LDG.E R18, desc[UR8][R6.64] ;  /* 0x0000000806127981 */ /* 0x000362000c1e1900 */
[----:B---3--:R-:W-:-:S05]  /*0850*/  MOV R9, UR10 ;  /* 0x0000000a00097c02 */ /* 0x008fca0008000f00 */
[----:B------:R-:W-:-:S06]  /*0860*/  IMAD.WIDE.U32 R8, R9, 0x4, R6 ;  /* 0x0000000409087825 */ /* 0x000fcc00078e0006 */
[----:B------:R-:W3:Y:S01]  /*0870*/  LDG.E R8, desc[UR8][R8.64] ;  /* 0x0000000808087981 */ /* 0x000ee2000c1e1900 */
[----:B0-----:R-:W-:Y:S01]  /*0880*/  I2FP.F32.S32 R10, R10 ;  /* 0x0000000a000a7245 */ /* 0x001fe20000201400 */
[----:B------:R-:W-:-:S04]  /*0890*/  UIADD3 UR4, UPT, UPT, UR4, 0x4, URZ ;  /* 0x0000000404047890 */ /* 0x000fc8000fffe0ff */
[----:B----4-:R-:W-:-:S06]  /*08a0*/  FFMA R3, R3, R14, R10 ;  /* 0x0000000e03037223 */ /* 0x010fcc000000000a */
[----:B------:R-:W0:Y:S02]  /*08b0*/  F2I.TRUNC.NTZ R3, R3 ;  /* 0x0000000300037305 */ /* 0x000e24000020f100 */
[----:B0-----:R-:W-:-:S05]  /*08c0*/  I2FP.F32.S32 R10, R3 ;  /* 0x00000003000a7245 */ /* 0x001fca0000201400 */
[----:B--2---:R-:W-:-:S06]  /*08d0*/  FFMA R15, R15, R16, R10 ;  /* 0x000000100f0f7223 */ /* 0x004fcc000000000a */
[----:B------:R-:W1:Y:S02]  /*08e0*/  F2I.TRUNC.NTZ R15, R15 ;  /* 0x0000000f000f7305 */ /* 0x000e64000020f100 */
[----:B-1----:R-:W-:-:S05]  /*08f0*/  I2FP.F32.S32 R6, R15 ;  /* 0x0000000f00067245 */ /* 0x002fca0000201400 */
[----:B-----5:R-:W-:-:S06]  /*0900*/  FFMA R6, R17, R18, R6 ;  /* 0x0000001211067223 */ /* 0x020fcc0000000006 */
[----:B------:R-:W0:Y:S02]  /*0910*/  F2I.TRUNC.NTZ R6, R6 ;  /* 0x0000000600067305 */ /* 0x000e24000020f100 */
[----:B0-----:R-:W-:-:S05]  /*0920*/  I2FP.F32.S32 R4, R6 ;  /* 0x0000000600047245 */ /* 0x001fca0000201400 */
[----:B---3--:R-:W-:-:S04]  /*0930*/  FFMA R4, R19, R8, R4 ;  /* 0x0000000813047223 */ /* 0x008fc80000000004 */
[----:B------:R1:W2:Y:S03]  /*0940*/  F2I.TRUNC.NTZ R10, R4 ;  /* 0x00000004000a7305 */ /* 0x0002a6000020f100 */
.L_x_4:
[----:B------:R-:W-:Y:S05]  /*0950*/  BRA.U !UP1, `(.L_x_3) ;  /* 0x0000000109a87547 */ /* 0x000fea000b800000 */
[----:B------:R-:W-:Y:S02]  /*0960*/  UISETP.NE.AND UP0, UPT, UR5, 0x1, UPT ;  /* 0x000000010500788c */ /* 0x000fe4000bf05270 */
[----:B------:R-:W-:-:S04]  /*0970*/  ULOP3.LUT UR6, UR10, 0x1, URZ, 0xc0, !UPT ;  /* 0x000000010a067892 */ /* 0x000fc8000f8ec0ff */
[----:B------:R-:W-:-:S03]  /*0980*/  UISETP.NE.U32.AND UP1, UPT, UR6, 0x1, UPT ;  /* 0x000000010600788c */ /* 0x000fc6000bf25070 */
[----:B------:R-:W-:Y:S08]  /*0990*/  BRA.U !UP0, `(.L_x_5) ;  /* 0x0000000108647547 */ /* 0x000ff0000b800000 */
[----:B-1----:R-:W1:Y:S01]  /*09a0*/  LDC.64 R4, c[0x0][0x380] ;  /* 0x0000e000ff047b82 */ /* 0x002e620000000a00 */
[----:B------:R-:W-:Y:S01]  /*09b0*/  MOV R9, UR4 ;  /* 0x0000000400097c02 */ /* 0x000fe20008000f00 */
[----:B------:R-:W-:Y:S01]  /*09c0*/  VIADD R3, R2, UR4 ;  /* 0x0000000402037c36 */ /* 0x000fe20008000000 */
[----:B------:R-:W3:Y:S03]  /*09d0*/  LDCU.64 UR6, c[0x0][0x380] ;  /* 0x00007000ff0677ac */ /* 0x000ee60008000a00 */
[----:B------:R-:W-:Y:S02]  /*09e0*/  IMAD R9, R9, UR10, R0 ;  /* 0x0000000a09097c24 */ /* 0x000fe4000f8e0200 */
[----:B------:R-:W4:Y:S01]  /*09f0*/  LDC.64 R6, c[0x0][0x388] ;  /* 0x0000e200ff067b82 */ /* 0x000f220000000a00 */
[----:B-1----:R-:W-:-:S06]  /*0a00*/  IMAD.WIDE.U32 R4, R3, 0x4, R4 ;  /* 0x0000000403047825 */ /* 0x002fcc00078e0004 */
[----:B------:R-:W5:Y:S01]  /*0a10*/  LDG.E R4, desc[UR8][R4.64] ;  /* 0x0000000804047981 */ /* 0x000f62000c1e1900 */
[----:B----4-:R-:W-:-:S05]  /*0a20*/  IMAD.WIDE R6, R9, 0x4, R6 ;  /* 0x0000000409067825 */ /* 0x010fca00078e0206 */
[----:B------:R-:W5:Y:S01]  /*0a30*/  LDG.E R3, desc[UR8][R6.64] ;  /* 0x0000000806037981 */ /* 0x000f62000c1e1900 */
[----:B------:R-:W-:Y:S02]  /*0a40*/  IADD3 R9, P0, PT, R2, UR4, RZ ;  /* 0x0000000402097c10 */ /* 0x000fe4000ff1e0ff */
[----:B------:R-:W-:Y:S02]  /*0a50*/  MOV R13, UR10 ;  /* 0x0000000a000d7c02 */ /* 0x000fe40008000f00 */
[----:B------:R-:W-:Y:S02]  /*0a60*/  IADD3.X R12, PT, PT, RZ, RZ, RZ, P0, !PT ;  /* 0x000000ffff0c7210 */ /* 0x000fe400007fe4ff */
[----:B---3--:R-:W-:-:S04]  /*0a70*/  LEA R8, P0, R9, UR6, 0x2 ;  /* 0x0000000609087c11 */ /* 0x008fc8000f8010ff */
[----:B------:R-:W-:Y:S01]  /*0a80*/  LEA.HI.X R9, R9, UR7, R12, 0x2, P0 ;  /* 0x0000000709097c11 */ /* 0x000fe200080f140c */
[----:B------:R-:W-:-:S04]  /*0a90*/  IMAD.WIDE.U32 R12, R13, 0x4, R6 ;  /* 0x000000040d0c7825 */ /* 0x000fc800078e0006 */
[----:B------:R-:W3:Y:S04]  /*0aa0*/  LDG.E R8, desc[UR8][R8.64+0x4] ;  /* 0x0000040808087981 */ /* 0x000ee8000c1e1900 */
[----:B------:R-:W3:Y:S01]  /*0ab0*/  LDG.E R13, desc[UR8][R12.64] ;  /* 0x000000080c0d7981 */ /* 0x000ee2000c1e1900 */
[----:B0-2---:R-:W-:Y:S01]  /*0ac0*/  I2FP.F32.S32 R15, R10 ;  /* 0x0000000a000f7245 */ /* 0x005fe20000201400 */
[----:B------:R-:W-:-:S04]  /*0ad0*/  UIADD3 UR4, UPT, UPT, UR4, 0x2, URZ ;  /* 0x0000000204047890 */ /* 0x000fc8000fffe0ff */
[----:B-----5:R-:W-:-:S06]  /*0ae0*/  FFMA R3, R4, R3, R15 ;  /* 0x0000000304037223 */ /* 0x020fcc000000000f */
[----:B------:R-:W0:Y:S02]  /*0af0*/  F2I.TRUNC.NTZ R3, R3 ;  /* 0x0000000300037305 */ /* 0x000e24000020f100 */
[----:B0-----:R-:W-:-:S05]  /*0b00*/  I2FP.F32.S32 R5, R3 ;  /* 0x0000000300057245 */ /* 0x001fca0000201400 */
[----:B---3--:R-:W-:-:S04]  /*0b10*/  FFMA R5, R8, R13, R5 ;  /* 0x0000000d08057223 */ /* 0x008fc80000000005 */
[----:B------:R3:W4:Y:S03]  /*0b20*/  F2I.TRUNC.NTZ R10, R5 ;  /* 0x00000005000a7305 */ /* 0x000726000020f100 */
.L_x_5:
[----:B------:R-:W-:Y:S05]  /*0b30*/  BRA.U UP1, `(.L_x_3) ;  /* 0x0000000101307547 */ /* 0x000fea000b800000 */
[----:B-1-3--:R-:W1:Y:S01]  /*0b40*/  LDC.64 R4, c[0x0][0x380] ;  /* 0x0000e000ff047b82 */ /* 0x00ae620000000a00 */
[----:B------:R-:W-:Y:S02]  /*0b50*/  MOV R9, UR4 ;  /* 0x0000000400097c02 */ /* 0x000fe40008000f00 */
[----:B------:R-:W-:-:S03]  /*0b60*/  IADD3 R3, PT, PT, R2, UR4, RZ ;  /* 0x0000000402037c10 */ /* 0x000fc6000fffe0ff */
[----:B------:R-:W-:Y:S02]  /*0b70*/  IMAD R9, R9, UR10, R0 ;  /* 0x0000000a09097c24 */ /* 0x000fe4000f8e0200 */
[----:B------:R-:W3:Y:S01]  /*0b80*/  LDC.64 R6, c[0x0][0x388] ;  /* 0x0000e200ff067b82 */ /* 0x000ee20000000a00 */
[----:B-1----:R-:W-:-:S06]  /*0b90*/  IMAD.WIDE.U32 R2, R3, 0x4, R4 ;  /* 0x0000000403027825 */ /* 0x002fcc00078e0004 */
[----:B------:R-:W5:Y:S01]  /*0ba0*/  LDG.E R2, desc[UR8][R2.64] ;  /* 0x0000000802027981 */ /* 0x000f62000c1e1900 */
[----:B---3--:R-:W-:-:S06]  /*0bb0*/  IMAD.WIDE R4, R9, 0x4, R6 ;  /* 0x0000000409047825 */ /* 0x008fcc00078e0206 */
[----:B------:R-:W5:Y:S01]  /*0bc0*/  LDG.E R5, desc[UR8][R4.64] ;  /* 0x0000000804057981 */ /* 0x000f62000c1e1900 */
[----:B0-2-4-:R-:W-:-:S05]  /*0bd0*/  I2FP.F32.S32 R7, R10 ;  /* 0x0000000a00077245 */ /* 0x015fca0000201400 */
[----:B-----5:R-:W-:-:S06]  /*0be0*/  FFMA R10, R2, R5, R7 ;  /* 0x00000005020a7223 */ /* 0x020fcc0000000007 */
[----:B------:R-:W0:Y:S02]  /*0bf0*/  F2I.TRUNC.NTZ R10, R10 ;  /* 0x0000000a000a7305 */ /* 0x000e24000020f100 */
.L_x_3:
[----:B0-234-:R-:W-:-:S07]  /*0c00*/  I2FP.F32.S32 R5, R10 ;  /* 0x0000000a00057245 */ /* 0x01dfce0000201400 */
.L_x_0:
[----:B------:R-:W0:Y:S01]  /*0c10*/  LDC.64 R2, c[0x0][0x390] ;  /* 0x0000e400ff027b82 */ /* 0x000e220000000a00 */
[----:B------:R-:W-:-:S04]  /*0c20*/  IMAD R11, R11, UR10, R0 ;  /* 0x0000000a0b0b7c24 */ /* 0x000fc8000f8e0200 */
[----:B0-----:R-:W-:-:S05]  /*0c30*/  IMAD.WIDE R2, R11, 0x4, R2 ;  /* 0x000000040b027825 */ /* 0x001fca00078e0202 */
[----:B------:R-:W-:Y:S01]  /*0c40*/  STG.E desc[UR8][R2.64], R5 ;  /* 0x0000000502007986 */ /* 0x000fe2000c101908 */
[----:B------:R-:W-:Y:S05]  /*0c50*/  EXIT ;  /* 0x000000000000794d */ /* 0x000fea0003800000 */
.L_x_6:
[----:B------:R-:W-:-:S00]  /*0c60*/  BRA `(.L_x_6) ;  /* 0xfffffffc00fc7947 */ /* 0x000fc0000383ffff */
[----:B------:R-:W-:-:S00]  /*0c70*/  NOP ;  /* 0x0000000000007918 */ /* 0x000fc00000000000 */
        /* <DEDUP_REMOVED lines=8> */
.L_x_7:


//--------------------- .nv.shared.reserved.0     --------------------------
	.section	.nv.shared.reserved.0,"aw",@nobits
	.weak		__nv_reservedSMEM_offset_0_alias
	.size		__nv_reservedSMEM_offset_0_alias, 0, 64
	.other		__nv_reservedSMEM_offset_0_alias,@"STO_CUDA_RESERVED_SHARED STV_DEFAULT"
__nv_reservedSMEM_offset_0_alias:
	.zero		0
	.zero		64


//--------------------- .nv.constant0._Z10MultMatrixPfS_S_i --------------------------
	.section	.nv.constant0._Z10MultMatrixPfS_S_i,"a",@progbits
	.sectionflags	@""
	.align	4
.nv.constant0._Z10MultMatrixPfS_S_i:
	.zero		924


//--------------------- SYMBOLS --------------------------

	.type		.nv.reservedSmem.offset0,@object
	.size		.nv.reservedSmem.offset0,0x4
